	.headerflags	@"EF_CUDA_TEXMODE_UNIFIED EF_CUDA_64BIT_ADDRESS EF_CUDA_SM89 EF_CUDA_VIRTUAL_SM(EF_CUDA_SM89)"
	.elftype	@"ET_EXEC"


//--------------------- .nv.info                  --------------------------
	.section	.nv.info,"",@"SHT_CUDA_INFO"
	.align	4


	//----- nvinfo : EIATTR_REGCOUNT
	.align		4
        /*0000*/ 	.byte	0x04, 0x2f
        /*0002*/ 	.short	(.L_2 - .L_1)
	.align		4
.L_1:
        /*0004*/ 	.word	index@(triton__0d1d2de)
        /*0008*/ 	.word	0x0000000f


	//----- nvinfo : EIATTR_MAX_STACK_SIZE
	.align		4
.L_2:
        /*000c*/ 	.byte	0x04, 0x23
        /*000e*/ 	.short	(.L_4 - .L_3)
	.align		4
.L_3:
        /*0010*/ 	.word	index@(triton__0d1d2de)
        /*0014*/ 	.word	0x00000000


	//----- nvinfo : EIATTR_MIN_STACK_SIZE
	.align		4
.L_4:
        /*0018*/ 	.byte	0x04, 0x12
        /*001a*/ 	.short	(.L_6 - .L_5)
	.align		4
.L_5:
        /*001c*/ 	.word	index@(triton__0d1d2de)
        /*0020*/ 	.word	0x00000000


	//----- nvinfo : EIATTR_FRAME_SIZE
	.align		4
.L_6:
        /*0024*/ 	.byte	0x04, 0x11
        /*0026*/ 	.short	(.L_8 - .L_7)
	.align		4
.L_7:
        /*0028*/ 	.word	index@(triton__0d1d2de)
        /*002c*/ 	.word	0x00000000
.L_8:


//--------------------- .nv.info.triton__0d1d2de  --------------------------
	.section	.nv.info.triton__0d1d2de,"",@"SHT_CUDA_INFO"
	.align	4


	//----- nvinfo : EIATTR_CUDA_API_VERSION
	.align		4
        /*0000*/ 	.byte	0x04, 0x37
        /*0002*/ 	.short	(.L_10 - .L_9)
.L_9:
        /*0004*/ 	.word	0x0000007b


	//----- nvinfo : EIATTR_PARAM_CBANK
	.align		4
.L_10:
        /*0008*/ 	.byte	0x04, 0x0a
        /*000a*/ 	.short	(.L_12 - .L_11)
	.align		4
.L_11:
        /*000c*/ 	.word	index@(.nv.constant0.triton__0d1d2de)
        /*0010*/ 	.short	0x0160
        /*0012*/ 	.short	0x0014


	//----- nvinfo : EIATTR_CBANK_PARAM_SIZE
	.align		4
.L_12:
        /*0014*/ 	.byte	0x03, 0x19
        /*0016*/ 	.short	0x0014


	//----- nvinfo : EIATTR_KPARAM_INFO
	.align		4
        /*0018*/ 	.byte	0x04, 0x17
        /*001a*/ 	.short	(.L_14 - .L_13)
.L_13:
        /*001c*/ 	.word	0x00000000
        /*0020*/ 	.short	0x0002
        /*0022*/ 	.short	0x0010
        /*0024*/ 	.byte	0x00, 0xf0, 0x11, 0x00


	//----- nvinfo : EIATTR_KPARAM_INFO
	.align		4
.L_14:
        /*0028*/ 	.byte	0x04, 0x17
        /*002a*/ 	.short	(.L_16 - .L_15)
.L_15:
        /*002c*/ 	.word	0x00000000
        /*0030*/ 	.short	0x0001
        /*0032*/ 	.short	0x0008
        /*0034*/ 	.byte	0x00, 0xf0, 0x21, 0x00


	//----- nvinfo : EIATTR_KPARAM_INFO
	.align		4
.L_16:
        /*0038*/ 	.byte	0x04, 0x17
        /*003a*/ 	.short	(.L_18 - .L_17)
.L_17:
        /*003c*/ 	.word	0x00000000
        /*0040*/ 	.short	0x0000
        /*0042*/ 	.short	0x0000
        /*0044*/ 	.byte	0x00, 0xf0, 0x21, 0x00


	//----- nvinfo : EIATTR_MAXREG_COUNT
	.align		4
.L_18:
        /*0048*/ 	.byte	0x03, 0x1b
        /*004a*/ 	.short	0x00ff


	//----- nvinfo : EIATTR_EXIT_INSTR_OFFSETS
	.align		4
        /*004c*/ 	.byte	0x04, 0x1c
        /*004e*/ 	.short	(.L_20 - .L_19)


	//   ....[0]....
.L_19:
        /*0050*/ 	.word	0x00000500


	//----- nvinfo : EIATTR_MAX_THREADS
	.align		4
.L_20:
        /*0054*/ 	.byte	0x04, 0x05
        /*0056*/ 	.short	(.L_22 - .L_21)
.L_21:
        /*0058*/ 	.word	0x00000080
        /*005c*/ 	.word	0x00000001
        /*0060*/ 	.word	0x00000001


	//----- nvinfo : EIATTR_CRS_STACK_SIZE
	.align		4
.L_22:
        /*0064*/ 	.byte	0x04, 0x1e
        /*0066*/ 	.short	(.L_24 - .L_23)
.L_23:
        /*0068*/ 	.word	0x00000000
.L_24:


//--------------------- .nv.rel.action            --------------------------
	.section	.nv.rel.action,"",@"SHT_CUDA_RELOCINFO"
	.align	8
	.sectionentsize	8
        /*0000*/ 	.byte	0x73, 0x00, 0x00, 0x00, 0x00, 0x00, 0x00, 0x00, 0x00, 0x00, 0x00, 0x11, 0x25, 0x00, 0x05, 0x36


//--------------------- .nv.constant0.triton__0d1d2de --------------------------
	.section	.nv.constant0.triton__0d1d2de,"a",@progbits
	.align	4
.nv.constant0.triton__0d1d2de:
	.zero		372


//--------------------- .text.triton__0d1d2de     --------------------------
	.section	.text.triton__0d1d2de,"ax",@progbits
	.sectioninfo	@"SHI_REGISTERS=15"
	.align	128
        .global         triton__0d1d2de
        .type           triton__0d1d2de,@function
        .size           triton__0d1d2de,(.L_x_7 - triton__0d1d2de)
        .other          triton__0d1d2de,@"STO_CUDA_ENTRY STV_DEFAULT"
triton__0d1d2de:
.text.triton__0d1d2de:
[----:B------:R-:W-:-:S02]  /*0000*/  MOV R1, c[0x0][0x28] ;  /* 0x00000a0000017a02 */ /* 0x000fc40000000f00 */
[----:B------:R-:W0:Y:S01]  /*0010*/  S2R R0, SR_TID.X ;  /* 0x0000000000007919 */ /* 0x000e220000002100 */
[----:B------:R-:W-:Y:S01]  /*0020*/  MOV R7, 0x2 ;  /* 0x0000000200077802 */ /* 0x000fe20000000f00 */
[----:B------:R-:W-:Y:S02]  /*0030*/  ULDC.64 UR4, c[0x0][0x118] ;  /* 0x0000460000047ab9 */ /* 0x000fe40000000a00 */
[----:B------:R-:W1:Y:S01]  /*0040*/  S2R R3, SR_CTAID.X ;  /* 0x0000000000037919 */ /* 0x000e620000002500 */
[----:B0-----:R-:W-:-:S04]  /*0050*/  SHF.L.U32 R0, R0, 0x1, RZ ;  /* 0x0000000100007819 */ /* 0x001fc800000006ff */
[----:B------:R-:W-:-:S04]  /*0060*/  LOP3.LUT R0, R0, 0xfe, RZ, 0xc0, !PT ;  /* 0x000000fe00007812 */ /* 0x000fc800078ec0ff */
[----:B-1----:R-:W-:-:S05]  /*0070*/  LEA R0, R3, R0, 0x8 ;  /* 0x0000000003007211 */ /* 0x002fca00078e40ff */
[----:B------:R-:W-:-:S05]  /*0080*/  IMAD.WIDE R2, R0, R7, c[0x0][0x160] ;  /* 0x0000580000027625 */ /* 0x000fca00078e0207 */
[----:B------:R-:W2:Y:S01]  /*0090*/  LDG.E R5, [R2.64] ;  /* 0x0000000402057981 */ /* 0x000ea2000c1e1900 */
[----:B------:R-:W-:-:S06]  /*00a0*/  IMAD.WIDE R6, R0, R7, c[0x0][0x168] ;  /* 0x00005a0000067625 */ /* 0x000fcc00078e0207 */
[----:B------:R-:W3:Y:S01]  /*00b0*/  LDG.E R6, [R6.64] ;  /* 0x0000000406067981 */ /* 0x000ee2000c1e1900 */
[----:B------:R-:W-:Y:S01]  /*00c0*/  BSSY B0, `(.L_x_0) ;  /* 0x0000023000007945 */ /* 0x000fe20003800000 */
[C---:B--2---:R-:W-:Y:S02]  /*00d0*/  SHF.L.U32 R4, R5.reuse, 0x10, RZ ;  /* 0x0000001005047819 */ /* 0x044fe400000006ff */
[----:B------:R-:W-:-:S03]  /*00e0*/  PRMT R5, R5, 0x7632, R5 ;  /* 0x0000763205057816 */ /* 0x000fc60000000005 */
[----:B------:R-:W-:Y:S01]  /*00f0*/  FMUL R9, R4, R4 ;  /* 0x0000000404097220 */ /* 0x000fe20000400000 */
[----:B------:R-:W-:Y:S02]  /*0100*/  SHF.L.U32 R5, R5, 0x10, RZ ;  /* 0x0000001005057819 */ /* 0x000fe400000006ff */
[----:B---3--:R-:W-:Y:S01]  /*0110*/  PRMT R7, R6, 0x7632, R7 ;  /* 0x0000763206077816 */ /* 0x008fe20000000007 */
[----:B------:R-:W-:Y:S01]  /*0120*/  FMUL R9, R4, R9 ;  /* 0x0000000904097220 */ /* 0x000fe20000400000 */
[----:B------:R-:W-:Y:S01]  /*0130*/  SHF.L.U32 R6, R6, 0x10, RZ ;  /* 0x0000001006067819 */ /* 0x000fe200000006ff */
[----:B------:R-:W-:Y:S01]  /*0140*/  FMUL R0, R5, R5 ;  /* 0x0000000505007220 */ /* 0x000fe20000400000 */
[----:B------:R-:W-:Y:S01]  /*0150*/  SHF.L.U32 R7, R7, 0x10, RZ ;  /* 0x0000001007077819 */ /* 0x000fe200000006ff */
[----:B------:R-:W-:Y:S02]  /*0160*/  FFMA R9, R9, 0.044714998453855514526, R4 ;  /* 0x3d37271309097823 */ /* 0x000fe40000000004 */
[----:B------:R-:W-:-:S02]  /*0170*/  FMUL R0, R5, R0 ;  /* 0x0000000005007220 */ /* 0x000fc40000400000 */
[----:B------:R-:W-:Y:S02]  /*0180*/  FMUL R9, R9, 0.79788458347320556641 ;  /* 0x3f4c422a09097820 */ /* 0x000fe40000400000 */
[----:B------:R-:W-:Y:S02]  /*0190*/  FFMA R0, R0, 0.044714998453855514526, R5 ;  /* 0x3d37271300007823 */ /* 0x000fe40000000005 */
[----:B------:R-:W-:Y:S02]  /*01a0*/  FADD.FTZ R10, |R9|, -RZ ;  /* 0x800000ff090a7221 */ /* 0x000fe40000010200 */
[----:B------:R-:W-:-:S03]  /*01b0*/  FMUL R8, R0, 0.79788458347320556641 ;  /* 0x3f4c422a00087820 */ /* 0x000fc60000400000 */
[----:B------:R-:W-:-:S13]  /*01c0*/  FSETP.GE.AND P0, PT, R10, 0.60000002384185791016, PT ;  /* 0x3f19999a0a00780b */ /* 0x000fda0003f06000 */
[----:B------:R-:W-:Y:S05]  /*01d0*/  @!P0 BRA `(.L_x_1) ;  /* 0x000000a000008947 */ /* 0x000fea0003800000 */
[C---:B------:R-:W-:Y:S01]  /*01e0*/  FMUL R0, R10.reuse, 2.8853900432586669922 ;  /* 0x4038aa3b0a007820 */ /* 0x040fe20000400000 */
[----:B------:R-:W-:Y:S02]  /*01f0*/  MOV R12, 0x3f800000 ;  /* 0x3f800000000c7802 */ /* 0x000fe40000000f00 */
[----:B------:R-:W-:-:S03]  /*0200*/  FSETP.GE.AND P0, PT, R10, 9.010913848876953125, PT ;  /* 0x41102cb40a00780b */ /* 0x000fc60003f06000 */
[----:B------:R-:W0:Y:S02]  /*0210*/  MUFU.EX2 R0, R0 ;  /* 0x0000000000007308 */ /* 0x000e240000000800 */
[----:B0-----:R-:W-:-:S06]  /*0220*/  FADD R11, R0, 1 ;  /* 0x3f800000000b7421 */ /* 0x001fcc0000000000 */
[----:B------:R-:W0:Y:S02]  /*0230*/  MUFU.RCP R11, R11 ;  /* 0x0000000b000b7308 */ /* 0x000e240000001000 */
[----:B0-----:R-:W-:-:S05]  /*0240*/  FFMA.FTZ R12, R11, -2, R12 ;  /* 0xc00000000b0c7823 */ /* 0x001fca000001000c */
[----:B------:R-:W-:-:S04]  /*0250*/  FSEL R12, R12, 1, !P0 ;  /* 0x3f8000000c0c7808 */ /* 0x000fc80004000000 */
[----:B------:R-:W-:Y:S01]  /*0260*/  LOP3.LUT R9, R12, 0x80000000, R9, 0xf8, !PT ;  /* 0x800000000c097812 */ /* 0x000fe200078ef809 */
[----:B------:R-:W-:Y:S05]  /*0270*/  BRA `(.L_x_2) ;  /* 0x0000007000007947 */ /* 0x000fea0003800000 */
.L_x_1:
[----:B------:R-:W-:Y:S01]  /*0280*/  MOV R0, 0x3c80f082 ;  /* 0x3c80f08200007802 */ /* 0x000fe20000000f00 */
[----:B------:R-:W-:-:S04]  /*0290*/  FMUL R11, R9, R9 ;  /* 0x00000009090b7220 */ /* 0x000fc80000400000 */
[----:B------:R-:W-:-:S04]  /*02a0*/  FFMA.FTZ R0, R11, R0, -0.052303962409496307373 ;  /* 0xbd563cae0b007423 */ /* 0x000fc80000010000 */
[----:B------:R-:W-:-:S04]  /*02b0*/  FFMA.FTZ R0, R11, R0, 0.1331529766321182251 ;  /* 0x3e0859410b007423 */ /* 0x000fc80000010000 */
[----:B------:R-:W-:-:S04]  /*02c0*/  FFMA.FTZ R0, R11, R0, -0.33332768082618713379 ;  /* 0xbeaaa9ed0b007423 */ /* 0x000fc80000010000 */
[----:B------:R-:W-:-:S04]  /*02d0*/  FFMA.FTZ R0, R11, R0, RZ ;  /* 0x000000000b007223 */ /* 0x000fc800000100ff */
[----:B------:R-:W-:-:S02]  /*02e0*/  FFMA.FTZ R9, R9, R0, R9 ;  /* 0x0000000009097223 */ /* 0x000fc40000010009 */
.L_x_2:
[----:B------:R-:W-:Y:S05]  /*02f0*/  BSYNC B0 ;  /* 0x0000000000007941 */ /* 0x000fea0003800000 */
.L_x_0:
[----:B------:R-:W-:Y:S01]  /*0300*/  FADD.FTZ R12, |R8|, -RZ ;  /* 0x800000ff080c7221 */ /* 0x000fe20000010200 */
[----:B------:R-:W-:Y:S04]  /*0310*/  BSSY B0, `(.L_x_3) ;  /* 0x0000014000007945 */ /* 0x000fe80003800000 */
        /* <DEDUP_REMOVED lines=12> */
.L_x_4:
[----:B------:R-:W-:Y:S01]  /*03e0*/  MOV R0, 0x3c80f082 ;  /* 0x3c80f08200007802 */ /* 0x000fe20000000f00 */
[----:B------:R-:W-:-:S04]  /*03f0*/  FMUL R11, R8, R8 ;  /* 0x00000008080b7220 */ /* 0x000fc80000400000 */
[----:B------:R-:W-:-:S04]  /*0400*/  FFMA.FTZ R0, R11, R0, -0.052303962409496307373 ;  /* 0xbd563cae0b007423 */ /* 0x000fc80000010000 */
[----:B------:R-:W-:-:S04]  /*0410*/  FFMA.FTZ R0, R11, R0, 0.1331529766321182251 ;  /* 0x3e0859410b007423 */ /* 0x000fc80000010000 */
[----:B------:R-:W-:-:S04]  /*0420*/  FFMA.FTZ R0, R11, R0, -0.33332768082618713379 ;  /* 0xbeaaa9ed0b007423 */ /* 0x000fc80000010000 */
[----:B------:R-:W-:-:S04]  /*0430*/  FFMA.FTZ R11, R11, R0, RZ ;  /* 0x000000000b0b7223 */ /* 0x000fc800000100ff */
[----:B------:R-:W-:-:S02]  /*0440*/  FFMA.FTZ R8, R8, R11, R8 ;  /* 0x0000000b08087223 */ /* 0x000fc40000010008 */
.L_x_5:
[----:B------:R-:W-:Y:S05]  /*0450*/  BSYNC B0 ;  /* 0x0000000000007941 */ /* 0x000fea0003800000 */
.L_x_3:
[----:B------:R-:W-:Y:S01]  /*0460*/  FMUL R5, R5, 0.5 ;  /* 0x3f00000005057820 */ /* 0x000fe20000400000 */
[----:B------:R-:W-:Y:S01]  /*0470*/  FMUL R4, R4, 0.5 ;  /* 0x3f00000004047820 */ /* 0x000fe20000400000 */
[----:B------:R-:W-:Y:S01]  /*0480*/  FADD R9, R9, 1 ;  /* 0x3f80000009097421 */ /* 0x000fe20000000000 */
[----:B------:R-:W-:-:S03]  /*0490*/  FADD R8, R8, 1 ;  /* 0x3f80000008087421 */ /* 0x000fc60000000000 */
[----:B------:R-:W-:Y:S01]  /*04a0*/  FMUL R9, R4, R9 ;  /* 0x0000000904097220 */ /* 0x000fe20000400000 */
[----:B------:R-:W-:-:S03]  /*04b0*/  FMUL R8, R5, R8 ;  /* 0x0000000805087220 */ /* 0x000fc60000400000 */
[----:B------:R-:W-:Y:S01]  /*04c0*/  FMUL R6, R6, R9 ;  /* 0x0000000906067220 */ /* 0x000fe20000400000 */
[----:B------:R-:W-:-:S05]  /*04d0*/  FMUL R7, R7, R8 ;  /* 0x0000000807077220 */ /* 0x000fca0000400000 */
[----:B------:R-:W-:-:S05]  /*04e0*/  F2FP.BF16.F32.PACK_AB R7, R7, R6 ;  /* 0x000000060707723e */ /* 0x000fca00000010ff */
[----:B------:R-:W-:Y:S01]  /*04f0*/  STG.E [R2.64], R7 ;  /* 0x0000000702007986 */ /* 0x000fe2000c101904 */
[----:B------:R-:W-:Y:S05]  /*0500*/  EXIT ;  /* 0x000000000000794d */ /* 0x000fea0003800000 */
.L_x_6:
[----:B------:R-:W-:-:S00]  /*0510*/  BRA `(.L_x_6) ;  /* 0xfffffff000007947 */ /* 0x000fc0000383ffff */
[----:B------:R-:W-:-:S00]  /*0520*/  NOP ;  /* 0x0000000000007918 */ /* 0x000fc00000000000 */
        /* <DEDUP_REMOVED lines=13> */
.L_x_7:


//--------------------- .nv.global.init           --------------------------
	.section	.nv.global.init,"aw",@progbits
.nv.global.init:
	.type		_$_str,@object
	.size		_$_str,(.L_0 - _$_str)
_$_str:
        /*0000*/ 	.byte	0x5f, 0x5f, 0x43, 0x55, 0x44, 0x41, 0x5f, 0x46, 0x54, 0x5a, 0x00
.L_0:
